//
// Generated by NVIDIA NVVM Compiler
//
// Compiler Build ID: CL-36424714
// Cuda compilation tools, release 13.0, V13.0.88
// Based on NVVM 20.0.0
//

.version 9.0
.target sm_100
.address_size 64

	// .globl	_Z4gemmPiS_S_
// _ZZ4gemmPiS_S_E4Asub has been demoted
// _ZZ4gemmPiS_S_E4Bsub has been demoted

.visible .entry _Z4gemmPiS_S_(
	.param .u64 .ptr .align 1 _Z4gemmPiS_S__param_0,
	.param .u64 .ptr .align 1 _Z4gemmPiS_S__param_1,
	.param .u64 .ptr .align 1 _Z4gemmPiS_S__param_2
)
{
	.reg .pred 	%p<14>;
	.reg .b32 	%r<101>;
	.reg .b64 	%rd<22>;
	// demoted variable
	.shared .align 4 .b8 _ZZ4gemmPiS_S_E4Asub[256];
	// demoted variable
	.shared .align 4 .b8 _ZZ4gemmPiS_S_E4Bsub[256];
	ld.param.u64 	%rd10, [_Z4gemmPiS_S__param_0];
	ld.param.u64 	%rd11, [_Z4gemmPiS_S__param_1];
	ld.param.u64 	%rd9, [_Z4gemmPiS_S__param_2];
	cvta.to.global.u64 	%rd12, %rd11;
	cvta.to.global.u64 	%rd13, %rd10;
	mov.u32 	%r27, %ctaid.x;
	mov.u32 	%r28, %ntid.x;
	mov.u32 	%r29, %tid.x;
	mad.lo.s32 	%r1, %r27, %r28, %r29;
	mov.u32 	%r30, %ctaid.y;
	mov.u32 	%r31, %ntid.y;
	mul.lo.s32 	%r2, %r30, %r31;
	mov.u32 	%r32, %tid.y;
	add.s32 	%r3, %r2, %r32;
	setp.lt.s32 	%p2, %r1, 4096;
	shl.b32 	%r33, %r29, 5;
	mov.u32 	%r34, _ZZ4gemmPiS_S_E4Asub;
	add.s32 	%r4, %r34, %r33;
	shl.b32 	%r35, %r32, 2;
	add.s32 	%r5, %r4, %r35;
	shl.b32 	%r36, %r1, 12;
	or.b32  	%r6, %r36, %r32;
	setp.lt.u32 	%p3, %r3, 4096;
	mov.u32 	%r37, _ZZ4gemmPiS_S_E4Bsub;
	add.s32 	%r8, %r37, %r35;
	add.s32 	%r7, %r8, %r33;
	and.pred  	%p1, %p2, %p3;
	shl.b32 	%r38, %r29, 12;
	add.s32 	%r39, %r3, %r38;
	add.s32 	%r40, %r39, 32768;
	mul.wide.u32 	%rd14, %r40, 4;
	add.s64 	%rd21, %rd12, %rd14;
	mul.wide.u32 	%rd15, %r39, 4;
	add.s64 	%rd20, %rd12, %rd15;
	add.s64 	%rd3, %rd13, 32;
	mov.b32 	%r93, 0;
	not.pred 	%p6, %p1;
	mov.u32 	%r92, %r6;
	mov.u32 	%r97, %r93;
$L__BB0_1:
	setp.gt.s32 	%p4, %r1, 4095;
	mul.wide.s32 	%rd16, %r92, 4;
	add.s64 	%rd6, %rd3, %rd16;
	mov.b32 	%r95, 0;
	@%p4 bra 	$L__BB0_3;
	ld.global.u32 	%r95, [%rd6+-32];
$L__BB0_3:
	setp.gt.u32 	%p5, %r3, 4095;
	st.shared.u32 	[%r5], %r95;
	mov.b32 	%r96, 0;
	@%p5 bra 	$L__BB0_5;
	ld.global.u32 	%r96, [%rd20];
$L__BB0_5:
	st.shared.u32 	[%r7], %r96;
	bar.sync 	0;
	@%p6 bra 	$L__BB0_7;
	ld.shared.u32 	%r43, [%r4];
	ld.shared.u32 	%r44, [%r8];
	mad.lo.s32 	%r45, %r44, %r43, %r97;
	ld.shared.u32 	%r46, [%r4+4];
	ld.shared.u32 	%r47, [%r8+32];
	mad.lo.s32 	%r48, %r47, %r46, %r45;
	ld.shared.u32 	%r49, [%r4+8];
	ld.shared.u32 	%r50, [%r8+64];
	mad.lo.s32 	%r51, %r50, %r49, %r48;
	ld.shared.u32 	%r52, [%r4+12];
	ld.shared.u32 	%r53, [%r8+96];
	mad.lo.s32 	%r54, %r53, %r52, %r51;
	ld.shared.u32 	%r55, [%r4+16];
	ld.shared.u32 	%r56, [%r8+128];
	mad.lo.s32 	%r57, %r56, %r55, %r54;
	ld.shared.u32 	%r58, [%r4+20];
	ld.shared.u32 	%r59, [%r8+160];
	mad.lo.s32 	%r60, %r59, %r58, %r57;
	ld.shared.u32 	%r61, [%r4+24];
	ld.shared.u32 	%r62, [%r8+192];
	mad.lo.s32 	%r63, %r62, %r61, %r60;
	ld.shared.u32 	%r64, [%r4+28];
	ld.shared.u32 	%r65, [%r8+224];
	mad.lo.s32 	%r97, %r65, %r64, %r63;
$L__BB0_7:
	setp.gt.s32 	%p7, %r1, 4095;
	bar.sync 	0;
	mov.b32 	%r98, 0;
	@%p7 bra 	$L__BB0_9;
	ld.global.u32 	%r98, [%rd6];
$L__BB0_9:
	setp.gt.u32 	%p8, %r3, 4095;
	st.shared.u32 	[%r5], %r98;
	mov.b32 	%r99, 0;
	@%p8 bra 	$L__BB0_11;
	ld.global.u32 	%r99, [%rd21];
$L__BB0_11:
	st.shared.u32 	[%r7], %r99;
	bar.sync 	0;
	@%p6 bra 	$L__BB0_13;
	ld.shared.u32 	%r68, [%r4];
	ld.shared.u32 	%r69, [%r8];
	mad.lo.s32 	%r70, %r69, %r68, %r97;
	ld.shared.u32 	%r71, [%r4+4];
	ld.shared.u32 	%r72, [%r8+32];
	mad.lo.s32 	%r73, %r72, %r71, %r70;
	ld.shared.u32 	%r74, [%r4+8];
	ld.shared.u32 	%r75, [%r8+64];
	mad.lo.s32 	%r76, %r75, %r74, %r73;
	ld.shared.u32 	%r77, [%r4+12];
	ld.shared.u32 	%r78, [%r8+96];
	mad.lo.s32 	%r79, %r78, %r77, %r76;
	ld.shared.u32 	%r80, [%r4+16];
	ld.shared.u32 	%r81, [%r8+128];
	mad.lo.s32 	%r82, %r81, %r80, %r79;
	ld.shared.u32 	%r83, [%r4+20];
	ld.shared.u32 	%r84, [%r8+160];
	mad.lo.s32 	%r85, %r84, %r83, %r82;
	ld.shared.u32 	%r86, [%r4+24];
	ld.shared.u32 	%r87, [%r8+192];
	mad.lo.s32 	%r88, %r87, %r86, %r85;
	ld.shared.u32 	%r89, [%r4+28];
	ld.shared.u32 	%r90, [%r8+224];
	mad.lo.s32 	%r97, %r90, %r89, %r88;
$L__BB0_13:
	bar.sync 	0;
	add.s32 	%r24, %r93, 16;
	add.s64 	%rd21, %rd21, 262144;
	add.s64 	%rd20, %rd20, 262144;
	add.s32 	%r92, %r92, 16;
	setp.lt.u32 	%p10, %r93, 4080;
	mov.u32 	%r93, %r24;
	@%p10 bra 	$L__BB0_1;
	setp.gt.u32 	%p11, %r3, 4095;
	setp.gt.s32 	%p12, %r1, 4095;
	or.pred  	%p13, %p12, %p11;
	@%p13 bra 	$L__BB0_16;
	add.s32 	%r91, %r6, %r2;
	cvta.to.global.u64 	%rd17, %rd9;
	mul.wide.s32 	%rd18, %r91, 4;
	add.s64 	%rd19, %rd17, %rd18;
	st.global.u32 	[%rd19], %r97;
$L__BB0_16:
	ret;

}


// ===== COMPILED SASS (sm_100) =====

	.target	sm_100

	.elftype	@"ET_EXEC"


//--------------------- .note.nv.tkinfo           --------------------------
	.section	.note.nv.tkinfo,"",@"SHT_NOTE"
	.sectionflags	@"SHF_NOTE_NV_TKINFO"
	.tkinfo
        /*0018*/ 	.word	0x00000002
        /*0030*/ 	.string	""
        /*0030*/ 	.string	"ptxas"
        /*0030*/ 	.string	"Cuda compilation tools, release 13.0, V13.0.88"
        /*0030*/ 	.string	"Build cuda_13.0.r13.0/compiler.36424714_0"
        /*0030*/ 	.string	"-arch sm_100 -m 64 "



//--------------------- .note.nv.cuinfo           --------------------------
	.section	.note.nv.cuinfo,"",@"SHT_NOTE"
	.sectionflags	@"SHF_NOTE_NV_CUINFO"
        /*0018*/ 	.short	0x0002
        /*001a*/ 	.short	0x0064
        /*001c*/ 	.short	0x0082
	.zero		2


//--------------------- .nv.info                  --------------------------
	.section	.nv.info,"",@"SHT_CUDA_INFO"
	.align	4


	//----- nvinfo : EIATTR_REGCOUNT
	.align		4
        /*0000*/ 	.byte	0x04, 0x2f
        /*0002*/ 	.short	(.L_1 - .L_0)
	.align		4
.L_0:
        /*0004*/ 	.word	index@(_Z4gemmPiS_S_)
        /*0008*/ 	.word	0x0000001d


	//----- nvinfo : EIATTR_FRAME_SIZE
	.align		4
.L_1:
        /*000c*/ 	.byte	0x04, 0x11
        /*000e*/ 	.short	(.L_3 - .L_2)
	.align		4
.L_2:
        /*0010*/ 	.word	index@(_Z4gemmPiS_S_)
        /*0014*/ 	.word	0x00000000


	//----- nvinfo : EIATTR_MIN_STACK_SIZE
	.align		4
.L_3:
        /*0018*/ 	.byte	0x04, 0x12
        /*001a*/ 	.short	(.L_5 - .L_4)
	.align		4
.L_4:
        /*001c*/ 	.word	index@(_Z4gemmPiS_S_)
        /*0020*/ 	.word	0x00000000
.L_5:


//--------------------- .nv.compat                --------------------------
	.section	.nv.compat,"",@"SHT_CUDA_COMPAT_INFO"
	.align	4
        /*0000*/ 	.byte	0x02, 0x09, 0x00, 0x00, 0x02, 0x02, 0x01, 0x00, 0x02, 0x05, 0x05, 0x00, 0x03, 0x07, 0x01, 0x01
        /*0010*/ 	.byte	0x02, 0x03, 0x00, 0x00, 0x02, 0x06, 0x01, 0x00, 0x04, 0x0b, 0x08, 0x00, 0x09, 0x00, 0x00, 0x00
        /*0020*/ 	.byte	0x00, 0x00, 0x00, 0x00


//--------------------- .nv.info._Z4gemmPiS_S_    --------------------------
	.section	.nv.info._Z4gemmPiS_S_,"",@"SHT_CUDA_INFO"
	.sectionflags	@""
	.align	4


	//----- nvinfo : EIATTR_CUDA_API_VERSION
	.align		4
        /*0000*/ 	.byte	0x04, 0x37
        /*0002*/ 	.short	(.L_7 - .L_6)
.L_6:
        /*0004*/ 	.word	0x00000082


	//----- nvinfo : EIATTR_KPARAM_INFO
	.align		4
.L_7:
        /*0008*/ 	.byte	0x04, 0x17
        /*000a*/ 	.short	(.L_9 - .L_8)
.L_8:
        /*000c*/ 	.word	0x00000000
        /*0010*/ 	.short	0x0002
        /*0012*/ 	.short	0x0010
        /*0014*/ 	.byte	0x00, 0xf5, 0x21, 0x00


	//----- nvinfo : EIATTR_KPARAM_INFO
	.align		4
.L_9:
        /*0018*/ 	.byte	0x04, 0x17
        /*001a*/ 	.short	(.L_11 - .L_10)
.L_10:
        /*001c*/ 	.word	0x00000000
        /*0020*/ 	.short	0x0001
        /*0022*/ 	.short	0x0008
        /*0024*/ 	.byte	0x00, 0xf5, 0x21, 0x00


	//----- nvinfo : EIATTR_KPARAM_INFO
	.align		4
.L_11:
        /*0028*/ 	.byte	0x04, 0x17
        /*002a*/ 	.short	(.L_13 - .L_12)
.L_12:
        /*002c*/ 	.word	0x00000000
        /*0030*/ 	.short	0x0000
        /*0032*/ 	.short	0x0000
        /*0034*/ 	.byte	0x00, 0xf5, 0x21, 0x00


	//----- nvinfo : EIATTR_SPARSE_MMA_MASK
	.align		4
.L_13:
        /*0038*/ 	.byte	0x03, 0x50
        /*003a*/ 	.short	0x0000


	//----- nvinfo : EIATTR_MAXREG_COUNT
	.align		4
        /*003c*/ 	.byte	0x03, 0x1b
        /*003e*/ 	.short	0x00ff


	//----- nvinfo : EIATTR_NUM_BARRIERS
	.align		4
        /*0040*/ 	.byte	0x02, 0x4c
        /*0042*/ 	.byte	0x01
	.zero		1


	//----- nvinfo : EIATTR_MERCURY_ISA_VERSION
	.align		4
        /*0044*/ 	.byte	0x03, 0x5f
        /*0046*/ 	.short	0x0101


	//----- nvinfo : EIATTR_VRC_CTA_INIT_COUNT
	.align		4
        /*0048*/ 	.byte	0x02, 0x4a
	.zero		1
	.zero		1


	//----- nvinfo : EIATTR_EXIT_INSTR_OFFSETS
	.align		4
        /*004c*/ 	.byte	0x04, 0x1c
        /*004e*/ 	.short	(.L_15 - .L_14)


	//   ....[0]....
.L_14:
        /*0050*/ 	.word	0x000006d0


	//   ....[1]....
        /*0054*/ 	.word	0x00000720


	//----- nvinfo : EIATTR_CRS_STACK_SIZE
	.align		4
.L_15:
        /*0058*/ 	.byte	0x04, 0x1e
        /*005a*/ 	.short	(.L_17 - .L_16)
.L_16:
        /*005c*/ 	.word	0x00000000


	//----- nvinfo : EIATTR_CBANK_PARAM_SIZE
	.align		4
.L_17:
        /*0060*/ 	.byte	0x03, 0x19
        /*0062*/ 	.short	0x0018


	//----- nvinfo : EIATTR_PARAM_CBANK
	.align		4
        /*0064*/ 	.byte	0x04, 0x0a
        /*0066*/ 	.short	(.L_19 - .L_18)
	.align		4
.L_18:
        /*0068*/ 	.word	index@(.nv.constant0._Z4gemmPiS_S_)
        /*006c*/ 	.short	0x0380
        /*006e*/ 	.short	0x0018


	//----- nvinfo : EIATTR_SW_WAR
	.align		4
.L_19:
        /*0070*/ 	.byte	0x04, 0x36
        /*0072*/ 	.short	(.L_21 - .L_20)
.L_20:
        /*0074*/ 	.word	0x00000008
.L_21:


//--------------------- .nv.callgraph             --------------------------
	.section	.nv.callgraph,"",@"SHT_CUDA_CALLGRAPH"
	.align	4
	.sectionentsize	8
	.align		4
        /*0000*/ 	.word	0x00000000
	.align		4
        /*0004*/ 	.word	0xffffffff
	.align		4
        /*0008*/ 	.word	0x00000000
	.align		4
        /*000c*/ 	.word	0xfffffffe
	.align		4
        /*0010*/ 	.word	0x00000000
	.align		4
        /*0014*/ 	.word	0xfffffffd
	.align		4
        /*0018*/ 	.word	0x00000000
	.align		4
        /*001c*/ 	.word	0xfffffffc


//--------------------- .text._Z4gemmPiS_S_       --------------------------
	.section	.text._Z4gemmPiS_S_,"ax",@progbits
	.align	128
        .global         _Z4gemmPiS_S_
        .type           _Z4gemmPiS_S_,@function
        .size           _Z4gemmPiS_S_,(.L_x_6 - _Z4gemmPiS_S_)
        .other          _Z4gemmPiS_S_,@"STO_CUDA_ENTRY STV_DEFAULT"
_Z4gemmPiS_S_:
.text._Z4gemmPiS_S_:
[----:B------:R-:W-:Y:S01]  /*0000*/  LDC R1, c[0x0][0x37c] ;  /* 0x0000df00ff017b82 */ /* 0x000fe20000000800 */
[----:B------:R-:W0:Y:S07]  /*0010*/  S2R R9, SR_TID.Y ;  /* 0x0000000000097919 */ /* 0x000e2e0000002200 */
[----:B------:R-:W1:Y:S01]  /*0020*/  S2UR UR5, SR_CTAID.Y ;  /* 0x00000000000579c3 */ /* 0x000e620000002600 */
[----:B------:R-:W2:Y:S01]  /*0030*/  LDCU.64 UR8, c[0x0][0x380] ;  /* 0x00007000ff0877ac */ /* 0x000ea20008000a00 */
[----:B------:R-:W-:Y:S01]  /*0040*/  HFMA2 R21, -RZ, RZ, 0, 0 ;  /* 0x00000000ff157431 */ /* 0x000fe200000001ff */
[----:B------:R-:W3:Y:S01]  /*0050*/  S2R R2, SR_TID.X ;  /* 0x0000000000027919 */ /* 0x000ee20000002100 */
[----:B------:R-:W4:Y:S04]  /*0060*/  LDCU.64 UR10, c[0x0][0x358] ;  /* 0x00006b00ff0a77ac */ /* 0x000f280008000a00 */
[----:B------:R-:W5:Y:S01]  /*0070*/  LDC R17, c[0x0][0x360] ;  /* 0x0000d800ff117b82 */ /* 0x000f620000000800 */
[----:B------:R-:W1:Y:S07]  /*0080*/  LDCU UR4, c[0x0][0x364] ;  /* 0x00006c80ff0477ac */ /* 0x000e6e0008000800 */
[----:B------:R-:W4:Y:S01]  /*0090*/  S2UR UR6, SR_CgaCtaId ;  /* 0x00000000000679c3 */ /* 0x000f220000008800 */
[----:B--2---:R-:W-:-:S04]  /*00a0*/  UIADD3 UR7, UP0, UPT, UR8, 0x20, URZ ;  /* 0x0000002008077890 */ /* 0x004fc8000ff1e0ff */
[----:B------:R-:W-:-:S03]  /*00b0*/  UIADD3.X UR8, UPT, UPT, URZ, UR9, URZ, UP0, !UPT ;  /* 0x00000009ff087290 */ /* 0x000fc600087fe4ff */
[----:B------:R-:W5:Y:S01]  /*00c0*/  S2UR UR12, SR_CTAID.X ;  /* 0x00000000000c79c3 */ /* 0x000f620000002500 */
[----:B-1----:R-:W-:-:S03]  /*00d0*/  UIMAD UR5, UR5, UR4, URZ ;  /* 0x00000004050572a4 */ /* 0x002fc6000f8e02ff */
[----:B------:R-:W-:-:S04]  /*00e0*/  UMOV UR4, 0x400 ;  /* 0x0000040000047882 */ /* 0x000fc80000000000 */
[----:B------:R-:W1:Y:S01]  /*00f0*/  LDC.64 R6, c[0x0][0x388] ;  /* 0x0000e200ff067b82 */ /* 0x000e620000000a00 */
[----:B0-----:R-:W-:-:S04]  /*0100*/  IADD3 R20, PT, PT, R9, UR5, RZ ;  /* 0x0000000509147c10 */ /* 0x001fc8000fffe0ff */
[----:B---3--:R-:W-:Y:S02]  /*0110*/  LEA R19, R2, R20, 0xc ;  /* 0x0000001402137211 */ /* 0x008fe400078e60ff */
[----:B------:R-:W-:Y:S01]  /*0120*/  ISETP.GE.U32.AND P0, PT, R20, 0x1000, PT ;  /* 0x000010001400780c */ /* 0x000fe20003f06070 */
[----:B----4-:R-:W-:Y:S01]  /*0130*/  ULEA UR9, UR6, UR4, 0x18 ;  /* 0x0000000406097291 */ /* 0x010fe2000f8ec0ff */
[----:B------:R-:W-:Y:S01]  /*0140*/  IADD3 R3, PT, PT, R19, 0x8000, RZ ;  /* 0x0000800013037810 */ /* 0x000fe20007ffe0ff */
[----:B------:R-:W-:-:S04]  /*0150*/  UIADD3 UR4, UPT, UPT, UR4, 0x100, URZ ;  /* 0x0000010004047890 */ /* 0x000fc8000fffe0ff */
[----:B------:R-:W-:Y:S01]  /*0160*/  ULEA UR4, UR6, UR4, 0x18 ;  /* 0x0000000406047291 */ /* 0x000fe2000f8ec0ff */
[----:B-----5:R-:W-:-:S05]  /*0170*/  IMAD R17, R17, UR12, R2 ;  /* 0x0000000c11117c24 */ /* 0x020fca000f8e0202 */
[----:B------:R-:W-:Y:S01]  /*0180*/  LEA R5, R9, UR4, 0x2 ;  /* 0x0000000409057c11 */ /* 0x000fe2000f8e10ff */
[----:B------:R-:W-:Y:S01]  /*0190*/  UMOV UR4, URZ ;  /* 0x000000ff00047c82 */ /* 0x000fe20008000000 */
[----:B------:R-:W-:Y:S01]  /*01a0*/  SHF.L.U32 R4, R17, 0xc, RZ ;  /* 0x0000000c11047819 */ /* 0x000fe200000006ff */
[--C-:B-1----:R-:W-:Y:S01]  /*01b0*/  IMAD.WIDE.U32 R18, R19, 0x4, R6.reuse ;  /* 0x0000000413127825 */ /* 0x102fe200078e0006 */
[----:B------:R-:W-:Y:S02]  /*01c0*/  ISETP.GT.AND P2, PT, R17, 0xfff, PT ;  /* 0x00000fff1100780c */ /* 0x000fe40003f44270 */
[----:B------:R-:W-:Y:S01]  /*01d0*/  LOP3.LUT R4, R4, R9, RZ, 0xfc, !PT ;  /* 0x0000000904047212 */ /* 0x000fe200078efcff */
[----:B------:R-:W-:Y:S01]  /*01e0*/  IMAD.WIDE.U32 R6, R3, 0x4, R6 ;  /* 0x0000000403067825 */ /* 0x000fe200078e0006 */
[----:B------:R-:W-:Y:S02]  /*01f0*/  ISETP.LT.AND P0, PT, R17, 0x1000, !P0 ;  /* 0x000010001100780c */ /* 0x000fe40004701270 */
[----:B------:R-:W-:Y:S01]  /*0200*/  MOV R0, R4 ;  /* 0x0000000400007202 */ /* 0x000fe20000000f00 */
[----:B------:R-:W-:Y:S01]  /*0210*/  IMAD.MOV.U32 R16, RZ, RZ, R6 ;  /* 0x000000ffff107224 */ /* 0x000fe200078e0006 */
[----:B------:R-:W-:-:S02]  /*0220*/  LEA R6, R2, UR9, 0x5 ;  /* 0x0000000902067c11 */ /* 0x000fc4000f8e28ff */
[----:B------:R-:W-:-:S03]  /*0230*/  LEA R2, R2, R5, 0x5 ;  /* 0x0000000502027211 */ /* 0x000fc600078e28ff */
[----:B------:R-:W-:-:S07]  /*0240*/  IMAD R3, R9, 0x4, R6 ;  /* 0x0000000409037824 */ /* 0x000fce00078e0206 */
.L_x_4:
[----:B------:R-:W-:Y:S01]  /*0250*/  ISETP.GT.U32.AND P1, PT, R20, 0xfff, PT ;  /* 0x00000fff1400780c */ /* 0x000fe20003f24070 */
[----:B------:R-:W-:Y:S01]  /*0260*/  IMAD.U32 R22, RZ, RZ, UR7 ;  /* 0x00000007ff167e24 */ /* 0x000fe2000f8e00ff */
[----:B------:R-:W-:Y:S02]  /*0270*/  MOV R23, UR8 ;  /* 0x0000000800177c02 */ /* 0x000fe40008000f00 */
[----:B------:R-:W-:Y:S01]  /*0280*/  CS2R R8, SRZ ;  /* 0x0000000000087805 */ /* 0x000fe2000001ff00 */
[----:B------:R-:W-:-:S05]  /*0290*/  IMAD.WIDE R22, R0, 0x4, R22 ;  /* 0x0000000400167825 */ /* 0x000fca00078e0216 */
[----:B------:R-:W2:Y:S04]  /*02a0*/  @!P2 LDG.E R8, desc[UR10][R22.64+-0x20] ;  /* 0xffffe00a1608a981 */ /* 0x000ea8000c1e1900 */
[----:B------:R-:W3:Y:S01]  /*02b0*/  @!P1 LDG.E R9, desc[UR10][R18.64] ;  /* 0x0000000a12099981 */ /* 0x000ee2000c1e1900 */
[----:B------:R-:W-:Y:S01]  /*02c0*/  UISETP.GE.U32.AND UP0, UPT, UR4, 0xff0, UPT ;  /* 0x00000ff00400788c */ /* 0x000fe2000bf06070 */
[----:B------:R-:W-:Y:S01]  /*02d0*/  BSSY.RECONVERGENT B0, `(.L_x_0) ;  /* 0x0000018000007945 */ /* 0x000fe20003800200 */
[----:B------:R-:W-:Y:S01]  /*02e0*/  ISETP.GT.AND P2, PT, R17, 0xfff, PT ;  /* 0x00000fff1100780c */ /* 0x000fe20003f44270 */
[----:B0-2---:R0:W-:Y:S04]  /*02f0*/  STS [R3], R8 ;  /* 0x0000000803007388 */ /* 0x0051e80000000800 */
[----:B---3--:R0:W-:Y:S01]  /*0300*/  STS [R2], R9 ;  /* 0x0000000902007388 */ /* 0x0081e20000000800 */
[----:B------:R-:W-:Y:S06]  /*0310*/  BAR.SYNC.DEFER_BLOCKING 0x0 ;  /* 0x0000000000007b1d */ /* 0x000fec0000010000 */
[----:B------:R-:W-:Y:S05]  /*0320*/  @!P0 BRA `(.L_x_1) ;  /* 0x0000000000488947 */ /* 0x000fea0003800000 */
[----:B------:R-:W-:Y:S04]  /*0330*/  LDS R12, [R5] ;  /* 0x00000000050c7984 */ /* 0x000fe80000000800 */
[----:B0-----:R-:W0:Y:S04]  /*0340*/  LDS.128 R8, [R6] ;  /* 0x0000000006087984 */ /* 0x001e280000000c00 */
[----:B------:R-:W1:Y:S04]  /*0350*/  LDS R13, [R5+0x20] ;  /* 0x00002000050d7984 */ /* 0x000e680000000800 */
[----:B------:R-:W2:Y:S04]  /*0360*/  LDS R25, [R5+0x40] ;  /* 0x0000400005197984 */ /* 0x000ea80000000800 */
[----:B------:R-:W-:Y:S01]  /*0370*/  LDS R24, [R5+0xa0] ;  /* 0x0000a00005187984 */ /* 0x000fe20000000800 */
[----:B0-----:R-:W-:-:S03]  /*0380*/  IMAD R12, R8, R12, R21 ;  /* 0x0000000c080c7224 */ /* 0x001fc600078e0215 */
[----:B------:R-:W0:Y:S01]  /*0390*/  LDS R8, [R5+0x60] ;  /* 0x0000600005087984 */ /* 0x000e220000000800 */
[----:B-1----:R-:W-:-:S03]  /*03a0*/  IMAD R9, R13, R9, R12 ;  /* 0x000000090d097224 */ /* 0x002fc600078e020c */
[----:B------:R-:W-:Y:S01]  /*03b0*/  LDS R21, [R5+0x80] ;  /* 0x0000800005157984 */ /* 0x000fe20000000800 */
[----:B--2---:R-:W-:-:S03]  /*03c0*/  IMAD R9, R25, R10, R9 ;  /* 0x0000000a19097224 */ /* 0x004fc600078e0209 */
[----:B------:R-:W1:Y:S04]  /*03d0*/  LDS.128 R12, [R6+0x10] ;  /* 0x00001000060c7984 */ /* 0x000e680000000c00 */
[----:B------:R-:W2:Y:S04]  /*03e0*/  LDS R10, [R5+0xc0] ;  /* 0x0000c000050a7984 */ /* 0x000ea80000000800 */
[----:B------:R-:W3:Y:S01]  /*03f0*/  LDS R25, [R5+0xe0] ;  /* 0x0000e00005197984 */ /* 0x000ee20000000800 */
[----:B0-----:R-:W-:-:S04]  /*0400*/  IMAD R9, R8, R11, R9 ;  /* 0x0000000b08097224 */ /* 0x001fc800078e0209 */
[----:B-1----:R-:W-:-:S04]  /*0410*/  IMAD R9, R12, R21, R9 ;  /* 0x000000150c097224 */ /* 0x002fc800078e0209 */
[----:B------:R-:W-:-:S04]  /*0420*/  IMAD R9, R24, R13, R9 ;  /* 0x0000000d18097224 */ /* 0x000fc800078e0209 */
[----:B--2---:R-:W-:-:S04]  /*0430*/  IMAD R10, R10, R14, R9 ;  /* 0x0000000e0a0a7224 */ /* 0x004fc800078e0209 */
[----:B---3--:R-:W-:-:S07]  /*0440*/  IMAD R21, R25, R15, R10 ;  /* 0x0000000f19157224 */ /* 0x008fce00078e020a */
.L_x_1:
[----:B------:R-:W-:Y:S05]  /*0450*/  BSYNC.RECONVERGENT B0 ;  /* 0x0000000000007941 */ /* 0x000fea0003800200 */
.L_x_0:
[----:B------:R-:W-:Y:S01]  /*0460*/  BAR.SYNC.DEFER_BLOCKING 0x0 ;  /* 0x0000000000007b1d */ /* 0x000fe20000010000 */
[----:B------:R-:W-:Y:S02]  /*0470*/  CS2R R10, SRZ ;  /* 0x00000000000a7805 */ /* 0x000fe4000001ff00 */
[----:B0-----:R-:W-:Y:S02]  /*0480*/  @!P1 MOV R8, R16 ;  /* 0x0000001000089202 */ /* 0x001fe40000000f00 */
[----:B------:R-:W-:Y:S02]  /*0490*/  @!P1 MOV R9, R7 ;  /* 0x0000000700099202 */ /* 0x000fe40000000f00 */
[----:B------:R-:W2:Y:S04]  /*04a0*/  @!P2 LDG.E R10, desc[UR10][R22.64] ;  /* 0x0000000a160aa981 */ /* 0x000ea8000c1e1900 */
[----:B------:R-:W3:Y:S01]  /*04b0*/  @!P1 LDG.E R11, desc[UR10][R8.64] ;  /* 0x0000000a080b9981 */ /* 0x000ee2000c1e1900 */
[----:B------:R-:W-:Y:S01]  /*04c0*/  UIADD3 UR4, UPT, UPT, UR4, 0x10, URZ ;  /* 0x0000001004047890 */ /* 0x000fe2000fffe0ff */
[----:B------:R-:W-:Y:S02]  /*04d0*/  BSSY.RECONVERGENT B0, `(.L_x_2) ;  /* 0x0000017000007945 */ /* 0x000fe40003800200 */
[----:B--2---:R0:W-:Y:S04]  /*04e0*/  STS [R3], R10 ;  /* 0x0000000a03007388 */ /* 0x0041e80000000800 */
[----:B---3--:R0:W-:Y:S01]  /*04f0*/  STS [R2], R11 ;  /* 0x0000000b02007388 */ /* 0x0081e20000000800 */
[----:B------:R-:W-:Y:S06]  /*0500*/  BAR.SYNC.DEFER_BLOCKING 0x0 ;  /* 0x0000000000007b1d */ /* 0x000fec0000010000 */
[----:B------:R-:W-:Y:S05]  /*0510*/  @!P0 BRA `(.L_x_3) ;  /* 0x0000000000488947 */ /* 0x000fea0003800000 */
[----:B------:R-:W-:Y:S04]  /*0520*/  LDS R24, [R5] ;  /* 0x0000000005187984 */ /* 0x000fe80000000800 */
[----:B0-----:R-:W0:Y:S04]  /*0530*/  LDS.128 R8, [R6] ;  /* 0x0000000006087984 */ /* 0x001e280000000c00 */
[----:B------:R-:W1:Y:S04]  /*0540*/  LDS R26, [R5+0x20] ;  /* 0x00002000051a7984 */ /* 0x000e680000000800 */
[----:B------:R-:W2:Y:S04]  /*0550*/  LDS R25, [R5+0x40] ;  /* 0x0000400005197984 */ /* 0x000ea80000000800 */
[----:B------:R-:W3:Y:S04]  /*0560*/  LDS R22, [R5+0x60] ;  /* 0x0000600005167984 */ /* 0x000ee80000000800 */
[----:B------:R-:W-:Y:S04]  /*0570*/  LDS R23, [R5+0x80] ;  /* 0x0000800005177984 */ /* 0x000fe80000000800 */
[----:B------:R-:W4:Y:S01]  /*0580*/  LDS.128 R12, [R6+0x10] ;  /* 0x00001000060c7984 */ /* 0x000f220000000c00 */
[----:B0-----:R-:W-:-:S03]  /*0590*/  IMAD R24, R8, R24, R21 ;  /* 0x0000001808187224 */ /* 0x001fc600078e0215 */
[----:B------:R-:W0:Y:S01]  /*05a0*/  LDS R8, [R5+0xa0] ;  /* 0x0000a00005087984 */ /* 0x000e220000000800 */
[----:B-1----:R-:W-:-:S03]  /*05b0*/  IMAD R9, R26, R9, R24 ;  /* 0x000000091a097224 */ /* 0x002fc600078e0218 */
[----:B------:R-:W1:Y:S01]  /*05c0*/  LDS R21, [R5+0xc0] ;  /* 0x0000c00005157984 */ /* 0x000e620000000800 */
[----:B--2---:R-:W-:-:S03]  /*05d0*/  IMAD R9, R25, R10, R9 ;  /* 0x0000000a19097224 */ /* 0x004fc600078e0209 */
[----:B------:R-:W2:Y:S01]  /*05e0*/  LDS R24, [R5+0xe0] ;  /* 0x0000e00005187984 */ /* 0x000ea20000000800 */
[----:B---3--:R-:W-:-:S04]  /*05f0*/  IMAD R9, R22, R11, R9 ;  /* 0x0000000b16097224 */ /* 0x008fc800078e0209 */
[----:B----4-:R-:W-:-:S04]  /*0600*/  IMAD R9, R12, R23, R9 ;  /* 0x000000170c097224 */ /* 0x010fc800078e0209 */
[----:B0-----:R-:W-:-:S04]  /*0610*/  IMAD R9, R8, R13, R9 ;  /* 0x0000000d08097224 */ /* 0x001fc800078e0209 */
[----:B-1----:R-:W-:-:S04]  /*0620*/  IMAD R21, R21, R14, R9 ;  /* 0x0000000e15157224 */ /* 0x002fc800078e0209 */
[----:B--2---:R-:W-:-:S07]  /*0630*/  IMAD R21, R24, R15, R21 ;  /* 0x0000000f18157224 */ /* 0x004fce00078e0215 */
.L_x_3:
[----:B------:R-:W-:Y:S05]  /*0640*/  BSYNC.RECONVERGENT B0 ;  /* 0x0000000000007941 */ /* 0x000fea0003800200 */
.L_x_2:
[----:B------:R-:W-:Y:S01]  /*0650*/  BAR.SYNC.DEFER_BLOCKING 0x0 ;  /* 0x0000000000007b1d */ /* 0x000fe20000010000 */
[----:B------:R-:W-:Y:S01]  /*0660*/  IADD3 R16, P3, PT, R16, 0x40000, RZ ;  /* 0x0004000010107810 */ /* 0x000fe20007f7e0ff */
[----:B------:R-:W-:Y:S01]  /*0670*/  VIADD R0, R0, 0x10 ;  /* 0x0000001000007836 */ /* 0x000fe20000000000 */
[----:B------:R-:W-:Y:S02]  /*0680*/  IADD3 R18, P4, PT, R18, 0x40000, RZ ;  /* 0x0004000012127810 */ /* 0x000fe40007f9e0ff */
[----:B------:R-:W-:Y:S02]  /*0690*/  IADD3.X R7, PT, PT, RZ, R7, RZ, P3, !PT ;  /* 0x00000007ff077210 */ /* 0x000fe40001ffe4ff */
[----:B------:R-:W-:Y:S01]  /*06a0*/  IADD3.X R19, PT, PT, RZ, R19, RZ, P4, !PT ;  /* 0x00000013ff137210 */ /* 0x000fe200027fe4ff */
[----:B------:R-:W-:Y:S08]  /*06b0*/  BRA.U !UP0, `(.L_x_4) ;  /* 0xfffffff908e47547 */ /* 0x000ff0000b83ffff */
[----:B------:R-:W-:-:S13]  /*06c0*/  ISETP.GT.OR P0, PT, R17, 0xfff, P1 ;  /* 0x00000fff1100780c */ /* 0x000fda0000f04670 */
[----:B------:R-:W-:Y:S05]  /*06d0*/  @P0 EXIT ;  /* 0x000000000000094d */ /* 0x000fea0003800000 */
[----:B0-----:R-:W0:Y:S01]  /*06e0*/  LDC.64 R2, c[0x0][0x390] ;  /* 0x0000e400ff027b82 */ /* 0x001e220000000a00 */
[----:B------:R-:W-:-:S05]  /*06f0*/  IADD3 R5, PT, PT, R4, UR5, RZ ;  /* 0x0000000504057c10 */ /* 0x000fca000fffe0ff */
[----:B0-----:R-:W-:-:S05]  /*0700*/  IMAD.WIDE R2, R5, 0x4, R2 ;  /* 0x0000000405027825 */ /* 0x001fca00078e0202 */
[----:B------:R-:W-:Y:S01]  /*0710*/  STG.E desc[UR10][R2.64], R21 ;  /* 0x0000001502007986 */ /* 0x000fe2000c10190a */
[----:B------:R-:W-:Y:S05]  /*0720*/  EXIT ;  /* 0x000000000000794d */ /* 0x000fea0003800000 */
.L_x_5:
[----:B------:R-:W-:-:S00]  /*0730*/  BRA `(.L_x_5) ;  /* 0xfffffffc00fc7947 */ /* 0x000fc0000383ffff */
[----:B------:R-:W-:-:S00]  /*0740*/  NOP ;  /* 0x0000000000007918 */ /* 0x000fc00000000000 */
        /* <DEDUP_REMOVED lines=11> */
.L_x_6:


//--------------------- .nv.shared._Z4gemmPiS_S_  --------------------------
	.section	.nv.shared._Z4gemmPiS_S_,"aw",@nobits
	.sectionflags	@""
	.align	4
.nv.shared._Z4gemmPiS_S_:
	.zero		1536


//--------------------- .nv.shared.reserved.0     --------------------------
	.section	.nv.shared.reserved.0,"aw",@nobits
	.weak		__nv_reservedSMEM_offset_0_alias
	.size		__nv_reservedSMEM_offset_0_alias, 0, 64
	.other		__nv_reservedSMEM_offset_0_alias,@"STO_CUDA_RESERVED_SHARED STV_DEFAULT"
__nv_reservedSMEM_offset_0_alias:
	.zero		0
	.zero		64


//--------------------- .nv.constant0._Z4gemmPiS_S_ --------------------------
	.section	.nv.constant0._Z4gemmPiS_S_,"a",@progbits
	.sectionflags	@""
	.align	4
.nv.constant0._Z4gemmPiS_S_:
	.zero		920


//--------------------- SYMBOLS --------------------------

	.type		.nv.reservedSmem.offset0,@object
	.size		.nv.reservedSmem.offset0,0x4
	.type		.nv.reservedSmem.cap,@object
	.size		.nv.reservedSmem.cap,0x4
